//
// Generated by NVIDIA NVVM Compiler
//
// Compiler Build ID: CL-36424714
// Cuda compilation tools, release 13.0, V13.0.88
// Based on NVVM 20.0.0
//

.version 9.0
.target sm_100
.address_size 64

	// .globl	_Z17shift_left_kernelPi
// _ZZ17shift_left_kernelPiE6arr_sh has been demoted

.visible .entry _Z17shift_left_kernelPi(
	.param .u64 .ptr .align 1 _Z17shift_left_kernelPi_param_0
)
{
	.reg .pred 	%p<2>;
	.reg .b32 	%r<9>;
	.reg .b64 	%rd<5>;
	// demoted variable
	.shared .align 4 .b8 _ZZ17shift_left_kernelPiE6arr_sh[128];
	ld.param.u64 	%rd1, [_Z17shift_left_kernelPi_param_0];
	mov.u32 	%r3, %ntid.x;
	mov.u32 	%r4, %ctaid.x;
	mov.u32 	%r5, %tid.x;
	mad.lo.s32 	%r1, %r3, %r4, %r5;
	shl.b32 	%r6, %r1, 2;
	mov.u32 	%r7, _ZZ17shift_left_kernelPiE6arr_sh;
	add.s32 	%r2, %r7, %r6;
	st.shared.u32 	[%r2], %r1;
	bar.sync 	0;
	setp.gt.s32 	%p1, %r1, 30;
	@%p1 bra 	$L__BB0_2;
	cvta.to.global.u64 	%rd2, %rd1;
	ld.shared.u32 	%r8, [%r2+4];
	bar.sync 	0;
	mul.wide.s32 	%rd3, %r1, 4;
	add.s64 	%rd4, %rd2, %rd3;
	st.global.u32 	[%rd4], %r8;
	bar.sync 	0;
$L__BB0_2:
	ret;

}


// ===== COMPILED SASS (sm_100) =====

	.target	sm_100

	.elftype	@"ET_EXEC"


//--------------------- .note.nv.tkinfo           --------------------------
	.section	.note.nv.tkinfo,"",@"SHT_NOTE"
	.sectionflags	@"SHF_NOTE_NV_TKINFO"
	.tkinfo
        /*0018*/ 	.word	0x00000002
        /*0030*/ 	.string	""
        /*0030*/ 	.string	"ptxas"
        /*0030*/ 	.string	"Cuda compilation tools, release 13.0, V13.0.88"
        /*0030*/ 	.string	"Build cuda_13.0.r13.0/compiler.36424714_0"
        /*0030*/ 	.string	"-arch sm_100 -m 64 "



//--------------------- .note.nv.cuinfo           --------------------------
	.section	.note.nv.cuinfo,"",@"SHT_NOTE"
	.sectionflags	@"SHF_NOTE_NV_CUINFO"
        /*0018*/ 	.short	0x0002
        /*001a*/ 	.short	0x0064
        /*001c*/ 	.short	0x0082
	.zero		2


//--------------------- .nv.info                  --------------------------
	.section	.nv.info,"",@"SHT_CUDA_INFO"
	.align	4


	//----- nvinfo : EIATTR_REGCOUNT
	.align		4
        /*0000*/ 	.byte	0x04, 0x2f
        /*0002*/ 	.short	(.L_1 - .L_0)
	.align		4
.L_0:
        /*0004*/ 	.word	index@(_Z17shift_left_kernelPi)
        /*0008*/ 	.word	0x0000000a


	//----- nvinfo : EIATTR_FRAME_SIZE
	.align		4
.L_1:
        /*000c*/ 	.byte	0x04, 0x11
        /*000e*/ 	.short	(.L_3 - .L_2)
	.align		4
.L_2:
        /*0010*/ 	.word	index@(_Z17shift_left_kernelPi)
        /*0014*/ 	.word	0x00000000


	//----- nvinfo : EIATTR_MIN_STACK_SIZE
	.align		4
.L_3:
        /*0018*/ 	.byte	0x04, 0x12
        /*001a*/ 	.short	(.L_5 - .L_4)
	.align		4
.L_4:
        /*001c*/ 	.word	index@(_Z17shift_left_kernelPi)
        /*0020*/ 	.word	0x00000000
.L_5:


//--------------------- .nv.compat                --------------------------
	.section	.nv.compat,"",@"SHT_CUDA_COMPAT_INFO"
	.align	4
        /*0000*/ 	.byte	0x02, 0x09, 0x00, 0x00, 0x02, 0x02, 0x01, 0x00, 0x02, 0x05, 0x05, 0x00, 0x03, 0x07, 0x01, 0x01
        /*0010*/ 	.byte	0x02, 0x03, 0x00, 0x00, 0x02, 0x06, 0x01, 0x00, 0x04, 0x0b, 0x08, 0x00, 0x09, 0x00, 0x00, 0x00
        /*0020*/ 	.byte	0x00, 0x00, 0x00, 0x00


//--------------------- .nv.info._Z17shift_left_kernelPi --------------------------
	.section	.nv.info._Z17shift_left_kernelPi,"",@"SHT_CUDA_INFO"
	.sectionflags	@""
	.align	4


	//----- nvinfo : EIATTR_CUDA_API_VERSION
	.align		4
        /*0000*/ 	.byte	0x04, 0x37
        /*0002*/ 	.short	(.L_7 - .L_6)
.L_6:
        /*0004*/ 	.word	0x00000082


	//----- nvinfo : EIATTR_KPARAM_INFO
	.align		4
.L_7:
        /*0008*/ 	.byte	0x04, 0x17
        /*000a*/ 	.short	(.L_9 - .L_8)
.L_8:
        /*000c*/ 	.word	0x00000000
        /*0010*/ 	.short	0x0000
        /*0012*/ 	.short	0x0000
        /*0014*/ 	.byte	0x00, 0xf5, 0x21, 0x00


	//----- nvinfo : EIATTR_SPARSE_MMA_MASK
	.align		4
.L_9:
        /*0018*/ 	.byte	0x03, 0x50
        /*001a*/ 	.short	0x0000


	//----- nvinfo : EIATTR_MAXREG_COUNT
	.align		4
        /*001c*/ 	.byte	0x03, 0x1b
        /*001e*/ 	.short	0x00ff


	//----- nvinfo : EIATTR_NUM_BARRIERS
	.align		4
        /*0020*/ 	.byte	0x02, 0x4c
        /*0022*/ 	.byte	0x01
	.zero		1


	//----- nvinfo : EIATTR_MERCURY_ISA_VERSION
	.align		4
        /*0024*/ 	.byte	0x03, 0x5f
        /*0026*/ 	.short	0x0101


	//----- nvinfo : EIATTR_VRC_CTA_INIT_COUNT
	.align		4
        /*0028*/ 	.byte	0x02, 0x4a
	.zero		1
	.zero		1


	//----- nvinfo : EIATTR_EXIT_INSTR_OFFSETS
	.align		4
        /*002c*/ 	.byte	0x04, 0x1c
        /*002e*/ 	.short	(.L_11 - .L_10)


	//   ....[0]....
.L_10:
        /*0030*/ 	.word	0x000000c0


	//   ....[1]....
        /*0034*/ 	.word	0x00000140


	//----- nvinfo : EIATTR_CBANK_PARAM_SIZE
	.align		4
.L_11:
        /*0038*/ 	.byte	0x03, 0x19
        /*003a*/ 	.short	0x0008


	//----- nvinfo : EIATTR_PARAM_CBANK
	.align		4
        /*003c*/ 	.byte	0x04, 0x0a
        /*003e*/ 	.short	(.L_13 - .L_12)
	.align		4
.L_12:
        /*0040*/ 	.word	index@(.nv.constant0._Z17shift_left_kernelPi)
        /*0044*/ 	.short	0x0380
        /*0046*/ 	.short	0x0008


	//----- nvinfo : EIATTR_SW_WAR
	.align		4
.L_13:
        /*0048*/ 	.byte	0x04, 0x36
        /*004a*/ 	.short	(.L_15 - .L_14)
.L_14:
        /*004c*/ 	.word	0x00000008
.L_15:


//--------------------- .nv.callgraph             --------------------------
	.section	.nv.callgraph,"",@"SHT_CUDA_CALLGRAPH"
	.align	4
	.sectionentsize	8
	.align		4
        /*0000*/ 	.word	0x00000000
	.align		4
        /*0004*/ 	.word	0xffffffff
	.align		4
        /*0008*/ 	.word	0x00000000
	.align		4
        /*000c*/ 	.word	0xfffffffe
	.align		4
        /*0010*/ 	.word	0x00000000
	.align		4
        /*0014*/ 	.word	0xfffffffd
	.align		4
        /*0018*/ 	.word	0x00000000
	.align		4
        /*001c*/ 	.word	0xfffffffc


//--------------------- .text._Z17shift_left_kernelPi --------------------------
	.section	.text._Z17shift_left_kernelPi,"ax",@progbits
	.align	128
        .global         _Z17shift_left_kernelPi
        .type           _Z17shift_left_kernelPi,@function
        .size           _Z17shift_left_kernelPi,(.L_x_1 - _Z17shift_left_kernelPi)
        .other          _Z17shift_left_kernelPi,@"STO_CUDA_ENTRY STV_DEFAULT"
_Z17shift_left_kernelPi:
.text._Z17shift_left_kernelPi:
[----:B------:R-:W-:Y:S01]  /*0000*/  LDC R1, c[0x0][0x37c] ;  /* 0x0000df00ff017b82 */ /* 0x000fe20000000800 */
[----:B------:R-:W0:Y:S07]  /*0010*/  S2R R5, SR_CTAID.X ;  /* 0x0000000000057919 */ /* 0x000e2e0000002500 */
[----:B------:R-:W1:Y:S01]  /*0020*/  S2UR UR5, SR_CgaCtaId ;  /* 0x00000000000579c3 */ /* 0x000e620000008800 */
[----:B------:R-:W0:Y:S01]  /*0030*/  LDCU UR6, c[0x0][0x360] ;  /* 0x00006c00ff0677ac */ /* 0x000e220008000800 */
[----:B------:R-:W0:Y:S01]  /*0040*/  S2R R0, SR_TID.X ;  /* 0x0000000000007919 */ /* 0x000e220000002100 */
[----:B------:R-:W-:-:S02]  /*0050*/  UMOV UR4, 0x400 ;  /* 0x0000040000047882 */ /* 0x000fc40000000000 */
[----:B-1----:R-:W-:Y:S01]  /*0060*/  ULEA UR4, UR5, UR4, 0x18 ;  /* 0x0000000405047291 */ /* 0x002fe2000f8ec0ff */
[----:B0-----:R-:W-:-:S05]  /*0070*/  IMAD R5, R5, UR6, R0 ;  /* 0x0000000605057c24 */ /* 0x001fca000f8e0200 */
[C---:B------:R-:W-:Y:S02]  /*0080*/  LEA R0, R5.reuse, UR4, 0x2 ;  /* 0x0000000405007c11 */ /* 0x040fe4000f8e10ff */
[----:B------:R-:W-:-:S03]  /*0090*/  ISETP.GT.AND P0, PT, R5, 0x1e, PT ;  /* 0x0000001e0500780c */ /* 0x000fc60003f04270 */
[----:B------:R0:W-:Y:S01]  /*00a0*/  STS [R0], R5 ;  /* 0x0000000500007388 */ /* 0x0001e20000000800 */
[----:B------:R-:W-:Y:S09]  /*00b0*/  BAR.SYNC.DEFER_BLOCKING 0x0 ;  /* 0x0000000000007b1d */ /* 0x000ff20000010000 */
[----:B0-----:R-:W-:Y:S05]  /*00c0*/  @P0 EXIT ;  /* 0x000000000000094d */ /* 0x001fea0003800000 */
[----:B------:R-:W0:Y:S01]  /*00d0*/  LDS R7, [R0+0x4] ;  /* 0x0000040000077984 */ /* 0x000e220000000800 */
[----:B------:R-:W1:Y:S01]  /*00e0*/  LDC.64 R2, c[0x0][0x380] ;  /* 0x0000e000ff027b82 */ /* 0x000e620000000a00 */
[----:B------:R-:W0:Y:S01]  /*00f0*/  LDCU.64 UR4, c[0x0][0x358] ;  /* 0x00006b00ff0477ac */ /* 0x000e220008000a00 */
[----:B-1----:R-:W-:-:S06]  /*0100*/  IMAD.WIDE R2, R5, 0x4, R2 ;  /* 0x0000000405027825 */ /* 0x002fcc00078e0202 */
[----:B------:R-:W-:Y:S06]  /*0110*/  BAR.SYNC.DEFER_BLOCKING 0x0 ;  /* 0x0000000000007b1d */ /* 0x000fec0000010000 */
[----:B0-----:R-:W-:Y:S02]  /*0120*/  STG.E desc[UR4][R2.64], R7 ;  /* 0x0000000702007986 */ /* 0x001fe4000c101904 */
[----:B------:R-:W-:Y:S06]  /*0130*/  BAR.SYNC.DEFER_BLOCKING 0x0 ;  /* 0x0000000000007b1d */ /* 0x000fec0000010000 */
[----:B------:R-:W-:Y:S05]  /*0140*/  EXIT ;  /* 0x000000000000794d */ /* 0x000fea0003800000 */
.L_x_0:
[----:B------:R-:W-:-:S00]  /*0150*/  BRA `(.L_x_0) ;  /* 0xfffffffc00fc7947 */ /* 0x000fc0000383ffff */
[----:B------:R-:W-:-:S00]  /*0160*/  NOP ;  /* 0x0000000000007918 */ /* 0x000fc00000000000 */
        /* <DEDUP_REMOVED lines=9> */
.L_x_1:


//--------------------- .nv.shared._Z17shift_left_kernelPi --------------------------
	.section	.nv.shared._Z17shift_left_kernelPi,"aw",@nobits
	.sectionflags	@""
	.align	4
.nv.shared._Z17shift_left_kernelPi:
	.zero		1152


//--------------------- .nv.shared.reserved.0     --------------------------
	.section	.nv.shared.reserved.0,"aw",@nobits
	.weak		__nv_reservedSMEM_offset_0_alias
	.size		__nv_reservedSMEM_offset_0_alias, 0, 64
	.other		__nv_reservedSMEM_offset_0_alias,@"STO_CUDA_RESERVED_SHARED STV_DEFAULT"
__nv_reservedSMEM_offset_0_alias:
	.zero		0
	.zero		64


//--------------------- .nv.constant0._Z17shift_left_kernelPi --------------------------
	.section	.nv.constant0._Z17shift_left_kernelPi,"a",@progbits
	.sectionflags	@""
	.align	4
.nv.constant0._Z17shift_left_kernelPi:
	.zero		904


//--------------------- SYMBOLS --------------------------

	.type		.nv.reservedSmem.offset0,@object
	.size		.nv.reservedSmem.offset0,0x4
	.type		.nv.reservedSmem.cap,@object
	.size		.nv.reservedSmem.cap,0x4
